//
// Generated by NVIDIA NVVM Compiler
//
// Compiler Build ID: CL-36424714
// Cuda compilation tools, release 13.0, V13.0.88
// Based on NVVM 20.0.0
//

.version 9.0
.target sm_100
.address_size 64

	// .globl	_Z10add_kernelPdS_S_i

.visible .entry _Z10add_kernelPdS_S_i(
	.param .u64 .ptr .align 1 _Z10add_kernelPdS_S_i_param_0,
	.param .u64 .ptr .align 1 _Z10add_kernelPdS_S_i_param_1,
	.param .u64 .ptr .align 1 _Z10add_kernelPdS_S_i_param_2,
	.param .u32 _Z10add_kernelPdS_S_i_param_3
)
{
	.reg .pred 	%p<2>;
	.reg .b32 	%r<6>;
	.reg .b64 	%rd<11>;
	.reg .b64 	%fd<4>;

	ld.param.u64 	%rd1, [_Z10add_kernelPdS_S_i_param_0];
	ld.param.u64 	%rd2, [_Z10add_kernelPdS_S_i_param_1];
	ld.param.u64 	%rd3, [_Z10add_kernelPdS_S_i_param_2];
	ld.param.u32 	%r2, [_Z10add_kernelPdS_S_i_param_3];
	mov.u32 	%r3, %ctaid.x;
	mov.u32 	%r4, %ntid.x;
	mov.u32 	%r5, %tid.x;
	mad.lo.s32 	%r1, %r3, %r4, %r5;
	setp.ge.s32 	%p1, %r1, %r2;
	@%p1 bra 	$L__BB0_2;
	cvta.to.global.u64 	%rd4, %rd1;
	cvta.to.global.u64 	%rd5, %rd2;
	cvta.to.global.u64 	%rd6, %rd3;
	mul.wide.s32 	%rd7, %r1, 8;
	add.s64 	%rd8, %rd4, %rd7;
	ld.global.f64 	%fd1, [%rd8];
	add.s64 	%rd9, %rd5, %rd7;
	ld.global.f64 	%fd2, [%rd9];
	add.f64 	%fd3, %fd1, %fd2;
	add.s64 	%rd10, %rd6, %rd7;
	st.global.f64 	[%rd10], %fd3;
$L__BB0_2:
	ret;

}
	// .globl	_Z10sub_kernelPdS_S_i
.visible .entry _Z10sub_kernelPdS_S_i(
	.param .u64 .ptr .align 1 _Z10sub_kernelPdS_S_i_param_0,
	.param .u64 .ptr .align 1 _Z10sub_kernelPdS_S_i_param_1,
	.param .u64 .ptr .align 1 _Z10sub_kernelPdS_S_i_param_2,
	.param .u32 _Z10sub_kernelPdS_S_i_param_3
)
{
	.reg .pred 	%p<2>;
	.reg .b32 	%r<6>;
	.reg .b64 	%rd<11>;
	.reg .b64 	%fd<4>;

	ld.param.u64 	%rd1, [_Z10sub_kernelPdS_S_i_param_0];
	ld.param.u64 	%rd2, [_Z10sub_kernelPdS_S_i_param_1];
	ld.param.u64 	%rd3, [_Z10sub_kernelPdS_S_i_param_2];
	ld.param.u32 	%r2, [_Z10sub_kernelPdS_S_i_param_3];
	mov.u32 	%r3, %ctaid.x;
	mov.u32 	%r4, %ntid.x;
	mov.u32 	%r5, %tid.x;
	mad.lo.s32 	%r1, %r3, %r4, %r5;
	setp.ge.s32 	%p1, %r1, %r2;
	@%p1 bra 	$L__BB1_2;
	cvta.to.global.u64 	%rd4, %rd1;
	cvta.to.global.u64 	%rd5, %rd2;
	cvta.to.global.u64 	%rd6, %rd3;
	mul.wide.s32 	%rd7, %r1, 8;
	add.s64 	%rd8, %rd4, %rd7;
	ld.global.f64 	%fd1, [%rd8];
	add.s64 	%rd9, %rd5, %rd7;
	ld.global.f64 	%fd2, [%rd9];
	sub.f64 	%fd3, %fd1, %fd2;
	add.s64 	%rd10, %rd6, %rd7;
	st.global.f64 	[%rd10], %fd3;
$L__BB1_2:
	ret;

}


// ===== COMPILED SASS (sm_100) =====

	.target	sm_100

	.elftype	@"ET_EXEC"


//--------------------- .note.nv.tkinfo           --------------------------
	.section	.note.nv.tkinfo,"",@"SHT_NOTE"
	.sectionflags	@"SHF_NOTE_NV_TKINFO"
	.tkinfo
        /*0018*/ 	.word	0x00000002
        /*0030*/ 	.string	""
        /*0030*/ 	.string	"ptxas"
        /*0030*/ 	.string	"Cuda compilation tools, release 13.0, V13.0.88"
        /*0030*/ 	.string	"Build cuda_13.0.r13.0/compiler.36424714_0"
        /*0030*/ 	.string	"-arch sm_100 -m 64 "



//--------------------- .note.nv.cuinfo           --------------------------
	.section	.note.nv.cuinfo,"",@"SHT_NOTE"
	.sectionflags	@"SHF_NOTE_NV_CUINFO"
        /*0018*/ 	.short	0x0002
        /*001a*/ 	.short	0x0064
        /*001c*/ 	.short	0x0082
	.zero		2


//--------------------- .nv.info                  --------------------------
	.section	.nv.info,"",@"SHT_CUDA_INFO"
	.align	4


	//----- nvinfo : EIATTR_REGCOUNT
	.align		4
        /*0000*/ 	.byte	0x04, 0x2f
        /*0002*/ 	.short	(.L_1 - .L_0)
	.align		4
.L_0:
        /*0004*/ 	.word	index@(_Z10add_kernelPdS_S_i)
        /*0008*/ 	.word	0x0000000e


	//----- nvinfo : EIATTR_FRAME_SIZE
	.align		4
.L_1:
        /*000c*/ 	.byte	0x04, 0x11
        /*000e*/ 	.short	(.L_3 - .L_2)
	.align		4
.L_2:
        /*0010*/ 	.word	index@(_Z10add_kernelPdS_S_i)
        /*0014*/ 	.word	0x00000000


	//----- nvinfo : EIATTR_REGCOUNT
	.align		4
.L_3:
        /*0018*/ 	.byte	0x04, 0x2f
        /*001a*/ 	.short	(.L_5 - .L_4)
	.align		4
.L_4:
        /*001c*/ 	.word	index@(_Z10sub_kernelPdS_S_i)
        /*0020*/ 	.word	0x0000000e


	//----- nvinfo : EIATTR_FRAME_SIZE
	.align		4
.L_5:
        /*0024*/ 	.byte	0x04, 0x11
        /*0026*/ 	.short	(.L_7 - .L_6)
	.align		4
.L_6:
        /*0028*/ 	.word	index@(_Z10sub_kernelPdS_S_i)
        /*002c*/ 	.word	0x00000000


	//----- nvinfo : EIATTR_MIN_STACK_SIZE
	.align		4
.L_7:
        /*0030*/ 	.byte	0x04, 0x12
        /*0032*/ 	.short	(.L_9 - .L_8)
	.align		4
.L_8:
        /*0034*/ 	.word	index@(_Z10sub_kernelPdS_S_i)
        /*0038*/ 	.word	0x00000000


	//----- nvinfo : EIATTR_MIN_STACK_SIZE
	.align		4
.L_9:
        /*003c*/ 	.byte	0x04, 0x12
        /*003e*/ 	.short	(.L_11 - .L_10)
	.align		4
.L_10:
        /*0040*/ 	.word	index@(_Z10add_kernelPdS_S_i)
        /*0044*/ 	.word	0x00000000
.L_11:


//--------------------- .nv.compat                --------------------------
	.section	.nv.compat,"",@"SHT_CUDA_COMPAT_INFO"
	.align	4
        /*0000*/ 	.byte	0x02, 0x09, 0x00, 0x00, 0x02, 0x02, 0x01, 0x00, 0x02, 0x05, 0x05, 0x00, 0x03, 0x07, 0x01, 0x01
        /*0010*/ 	.byte	0x02, 0x03, 0x00, 0x00, 0x02, 0x06, 0x01, 0x00, 0x04, 0x0b, 0x08, 0x00, 0x01, 0x00, 0x00, 0x00
        /*0020*/ 	.byte	0x00, 0x00, 0x00, 0x00


//--------------------- .nv.info._Z10sub_kernelPdS_S_i --------------------------
	.section	.nv.info._Z10sub_kernelPdS_S_i,"",@"SHT_CUDA_INFO"
	.sectionflags	@""
	.align	4


	//----- nvinfo : EIATTR_CUDA_API_VERSION
	.align		4
        /*0000*/ 	.byte	0x04, 0x37
        /*0002*/ 	.short	(.L_13 - .L_12)
.L_12:
        /*0004*/ 	.word	0x00000082


	//----- nvinfo : EIATTR_KPARAM_INFO
	.align		4
.L_13:
        /*0008*/ 	.byte	0x04, 0x17
        /*000a*/ 	.short	(.L_15 - .L_14)
.L_14:
        /*000c*/ 	.word	0x00000000
        /*0010*/ 	.short	0x0003
        /*0012*/ 	.short	0x0018
        /*0014*/ 	.byte	0x00, 0xf0, 0x11, 0x00


	//----- nvinfo : EIATTR_KPARAM_INFO
	.align		4
.L_15:
        /*0018*/ 	.byte	0x04, 0x17
        /*001a*/ 	.short	(.L_17 - .L_16)
.L_16:
        /*001c*/ 	.word	0x00000000
        /*0020*/ 	.short	0x0002
        /*0022*/ 	.short	0x0010
        /*0024*/ 	.byte	0x00, 0xf5, 0x21, 0x00


	//----- nvinfo : EIATTR_KPARAM_INFO
	.align		4
.L_17:
        /*0028*/ 	.byte	0x04, 0x17
        /*002a*/ 	.short	(.L_19 - .L_18)
.L_18:
        /*002c*/ 	.word	0x00000000
        /*0030*/ 	.short	0x0001
        /*0032*/ 	.short	0x0008
        /*0034*/ 	.byte	0x00, 0xf5, 0x21, 0x00


	//----- nvinfo : EIATTR_KPARAM_INFO
	.align		4
.L_19:
        /*0038*/ 	.byte	0x04, 0x17
        /*003a*/ 	.short	(.L_21 - .L_20)
.L_20:
        /*003c*/ 	.word	0x00000000
        /*0040*/ 	.short	0x0000
        /*0042*/ 	.short	0x0000
        /*0044*/ 	.byte	0x00, 0xf5, 0x21, 0x00


	//----- nvinfo : EIATTR_SPARSE_MMA_MASK
	.align		4
.L_21:
        /*0048*/ 	.byte	0x03, 0x50
        /*004a*/ 	.short	0x0000


	//----- nvinfo : EIATTR_MAXREG_COUNT
	.align		4
        /*004c*/ 	.byte	0x03, 0x1b
        /*004e*/ 	.short	0x00ff


	//----- nvinfo : EIATTR_MERCURY_ISA_VERSION
	.align		4
        /*0050*/ 	.byte	0x03, 0x5f
        /*0052*/ 	.short	0x0101


	//----- nvinfo : EIATTR_VRC_CTA_INIT_COUNT
	.align		4
        /*0054*/ 	.byte	0x02, 0x4a
	.zero		1
	.zero		1


	//----- nvinfo : EIATTR_EXIT_INSTR_OFFSETS
	.align		4
        /*0058*/ 	.byte	0x04, 0x1c
        /*005a*/ 	.short	(.L_23 - .L_22)


	//   ....[0]....
.L_22:
        /*005c*/ 	.word	0x00000070


	//   ....[1]....
        /*0060*/ 	.word	0x00000130


	//----- nvinfo : EIATTR_CBANK_PARAM_SIZE
	.align		4
.L_23:
        /*0064*/ 	.byte	0x03, 0x19
        /*0066*/ 	.short	0x001c


	//----- nvinfo : EIATTR_PARAM_CBANK
	.align		4
        /*0068*/ 	.byte	0x04, 0x0a
        /*006a*/ 	.short	(.L_25 - .L_24)
	.align		4
.L_24:
        /*006c*/ 	.word	index@(.nv.constant0._Z10sub_kernelPdS_S_i)
        /*0070*/ 	.short	0x0380
        /*0072*/ 	.short	0x001c


	//----- nvinfo : EIATTR_SW_WAR
	.align		4
.L_25:
        /*0074*/ 	.byte	0x04, 0x36
        /*0076*/ 	.short	(.L_27 - .L_26)
.L_26:
        /*0078*/ 	.word	0x00000008
.L_27:


//--------------------- .nv.info._Z10add_kernelPdS_S_i --------------------------
	.section	.nv.info._Z10add_kernelPdS_S_i,"",@"SHT_CUDA_INFO"
	.sectionflags	@""
	.align	4


	//----- nvinfo : EIATTR_CUDA_API_VERSION
	.align		4
        /*0000*/ 	.byte	0x04, 0x37
        /*0002*/ 	.short	(.L_29 - .L_28)
.L_28:
        /*0004*/ 	.word	0x00000082


	//----- nvinfo : EIATTR_KPARAM_INFO
	.align		4
.L_29:
        /*0008*/ 	.byte	0x04, 0x17
        /*000a*/ 	.short	(.L_31 - .L_30)
.L_30:
        /*000c*/ 	.word	0x00000000
        /*0010*/ 	.short	0x0003
        /*0012*/ 	.short	0x0018
        /*0014*/ 	.byte	0x00, 0xf0, 0x11, 0x00


	//----- nvinfo : EIATTR_KPARAM_INFO
	.align		4
.L_31:
        /*0018*/ 	.byte	0x04, 0x17
        /*001a*/ 	.short	(.L_33 - .L_32)
.L_32:
        /*001c*/ 	.word	0x00000000
        /*0020*/ 	.short	0x0002
        /*0022*/ 	.short	0x0010
        /*0024*/ 	.byte	0x00, 0xf5, 0x21, 0x00


	//----- nvinfo : EIATTR_KPARAM_INFO
	.align		4
.L_33:
        /*0028*/ 	.byte	0x04, 0x17
        /*002a*/ 	.short	(.L_35 - .L_34)
.L_34:
        /*002c*/ 	.word	0x00000000
        /*0030*/ 	.short	0x0001
        /*0032*/ 	.short	0x0008
        /*0034*/ 	.byte	0x00, 0xf5, 0x21, 0x00


	//----- nvinfo : EIATTR_KPARAM_INFO
	.align		4
.L_35:
        /*0038*/ 	.byte	0x04, 0x17
        /*003a*/ 	.short	(.L_37 - .L_36)
.L_36:
        /*003c*/ 	.word	0x00000000
        /*0040*/ 	.short	0x0000
        /*0042*/ 	.short	0x0000
        /*0044*/ 	.byte	0x00, 0xf5, 0x21, 0x00


	//----- nvinfo : EIATTR_SPARSE_MMA_MASK
	.align		4
.L_37:
        /*0048*/ 	.byte	0x03, 0x50
        /*004a*/ 	.short	0x0000


	//----- nvinfo : EIATTR_MAXREG_COUNT
	.align		4
        /*004c*/ 	.byte	0x03, 0x1b
        /*004e*/ 	.short	0x00ff


	//----- nvinfo : EIATTR_MERCURY_ISA_VERSION
	.align		4
        /*0050*/ 	.byte	0x03, 0x5f
        /*0052*/ 	.short	0x0101


	//----- nvinfo : EIATTR_VRC_CTA_INIT_COUNT
	.align		4
        /*0054*/ 	.byte	0x02, 0x4a
	.zero		1
	.zero		1


	//----- nvinfo : EIATTR_EXIT_INSTR_OFFSETS
	.align		4
        /*0058*/ 	.byte	0x04, 0x1c
        /*005a*/ 	.short	(.L_39 - .L_38)


	//   ....[0]....
.L_38:
        /*005c*/ 	.word	0x00000070


	//   ....[1]....
        /*0060*/ 	.word	0x00000130


	//----- nvinfo : EIATTR_CBANK_PARAM_SIZE
	.align		4
.L_39:
        /*0064*/ 	.byte	0x03, 0x19
        /*0066*/ 	.short	0x001c


	//----- nvinfo : EIATTR_PARAM_CBANK
	.align		4
        /*0068*/ 	.byte	0x04, 0x0a
        /*006a*/ 	.short	(.L_41 - .L_40)
	.align		4
.L_40:
        /*006c*/ 	.word	index@(.nv.constant0._Z10add_kernelPdS_S_i)
        /*0070*/ 	.short	0x0380
        /*0072*/ 	.short	0x001c


	//----- nvinfo : EIATTR_SW_WAR
	.align		4
.L_41:
        /*0074*/ 	.byte	0x04, 0x36
        /*0076*/ 	.short	(.L_43 - .L_42)
.L_42:
        /*0078*/ 	.word	0x00000008
.L_43:


//--------------------- .nv.callgraph             --------------------------
	.section	.nv.callgraph,"",@"SHT_CUDA_CALLGRAPH"
	.align	4
	.sectionentsize	8
	.align		4
        /*0000*/ 	.word	0x00000000
	.align		4
        /*0004*/ 	.word	0xffffffff
	.align		4
        /*0008*/ 	.word	0x00000000
	.align		4
        /*000c*/ 	.word	0xfffffffe
	.align		4
        /*0010*/ 	.word	0x00000000
	.align		4
        /*0014*/ 	.word	0xfffffffd
	.align		4
        /*0018*/ 	.word	0x00000000
	.align		4
        /*001c*/ 	.word	0xfffffffc


//--------------------- .text._Z10sub_kernelPdS_S_i --------------------------
	.section	.text._Z10sub_kernelPdS_S_i,"ax",@progbits
	.align	128
        .global         _Z10sub_kernelPdS_S_i
        .type           _Z10sub_kernelPdS_S_i,@function
        .size           _Z10sub_kernelPdS_S_i,(.L_x_2 - _Z10sub_kernelPdS_S_i)
        .other          _Z10sub_kernelPdS_S_i,@"STO_CUDA_ENTRY STV_DEFAULT"
_Z10sub_kernelPdS_S_i:
.text._Z10sub_kernelPdS_S_i:
[----:B------:R-:W-:Y:S01]  /*0000*/  LDC R1, c[0x0][0x37c] ;  /* 0x0000df00ff017b82 */ /* 0x000fe20000000800 */
[----:B------:R-:W0:Y:S07]  /*0010*/  S2R R0, SR_TID.X ;  /* 0x0000000000007919 */ /* 0x000e2e0000002100 */
[----:B------:R-:W0:Y:S01]  /*0020*/  S2UR UR4, SR_CTAID.X ;  /* 0x00000000000479c3 */ /* 0x000e220000002500 */
[----:B------:R-:W1:Y:S07]  /*0030*/  LDCU UR5, c[0x0][0x398] ;  /* 0x00007300ff0577ac */ /* 0x000e6e0008000800 */
[----:B------:R-:W0:Y:S02]  /*0040*/  LDC R11, c[0x0][0x360] ;  /* 0x0000d800ff0b7b82 */ /* 0x000e240000000800 */
[----:B0-----:R-:W-:-:S05]  /*0050*/  IMAD R11, R11, UR4, R0 ;  /* 0x000000040b0b7c24 */ /* 0x001fca000f8e0200 */
[----:B-1----:R-:W-:-:S13]  /*0060*/  ISETP.GE.AND P0, PT, R11, UR5, PT ;  /* 0x000000050b007c0c */ /* 0x002fda000bf06270 */
[----:B------:R-:W-:Y:S05]  /*0070*/  @P0 EXIT ;  /* 0x000000000000094d */ /* 0x000fea0003800000 */
[----:B------:R-:W0:Y:S01]  /*0080*/  LDC.64 R2, c[0x0][0x380] ;  /* 0x0000e000ff027b82 */ /* 0x000e220000000a00 */
[----:B------:R-:W1:Y:S07]  /*0090*/  LDCU.64 UR4, c[0x0][0x358] ;  /* 0x00006b00ff0477ac */ /* 0x000e6e0008000a00 */
[----:B------:R-:W2:Y:S08]  /*00a0*/  LDC.64 R4, c[0x0][0x388] ;  /* 0x0000e200ff047b82 */ /* 0x000eb00000000a00 */
[----:B------:R-:W3:Y:S01]  /*00b0*/  LDC.64 R8, c[0x0][0x390] ;  /* 0x0000e400ff087b82 */ /* 0x000ee20000000a00 */
[----:B0-----:R-:W-:-:S06]  /*00c0*/  IMAD.WIDE R2, R11, 0x8, R2 ;  /* 0x000000080b027825 */ /* 0x001fcc00078e0202 */
[----:B-1----:R-:W4:Y:S01]  /*00d0*/  LDG.E.64 R2, desc[UR4][R2.64] ;  /* 0x0000000402027981 */ /* 0x002f22000c1e1b00 */
[----:B--2---:R-:W-:-:S06]  /*00e0*/  IMAD.WIDE R4, R11, 0x8, R4 ;  /* 0x000000080b047825 */ /* 0x004fcc00078e0204 */
[----:B------:R-:W4:Y:S01]  /*00f0*/  LDG.E.64 R4, desc[UR4][R4.64] ;  /* 0x0000000404047981 */ /* 0x000f22000c1e1b00 */
[----:B---3--:R-:W-:Y:S01]  /*0100*/  IMAD.WIDE R8, R11, 0x8, R8 ;  /* 0x000000080b087825 */ /* 0x008fe200078e0208 */
[----:B----4-:R-:W-:-:S07]  /*0110*/  DADD R6, R2, -R4 ;  /* 0x0000000002067229 */ /* 0x010fce0000000804 */
[----:B------:R-:W-:Y:S01]  /*0120*/  STG.E.64 desc[UR4][R8.64], R6 ;  /* 0x0000000608007986 */ /* 0x000fe2000c101b04 */
[----:B------:R-:W-:Y:S05]  /*0130*/  EXIT ;  /* 0x000000000000794d */ /* 0x000fea0003800000 */
.L_x_0:
[----:B------:R-:W-:-:S00]  /*0140*/  BRA `(.L_x_0) ;  /* 0xfffffffc00fc7947 */ /* 0x000fc0000383ffff */
[----:B------:R-:W-:-:S00]  /*0150*/  NOP ;  /* 0x0000000000007918 */ /* 0x000fc00000000000 */
        /* <DEDUP_REMOVED lines=10> */
.L_x_2:


//--------------------- .text._Z10add_kernelPdS_S_i --------------------------
	.section	.text._Z10add_kernelPdS_S_i,"ax",@progbits
	.align	128
        .global         _Z10add_kernelPdS_S_i
        .type           _Z10add_kernelPdS_S_i,@function
        .size           _Z10add_kernelPdS_S_i,(.L_x_3 - _Z10add_kernelPdS_S_i)
        .other          _Z10add_kernelPdS_S_i,@"STO_CUDA_ENTRY STV_DEFAULT"
_Z10add_kernelPdS_S_i:
.text._Z10add_kernelPdS_S_i:
        /* <DEDUP_REMOVED lines=17> */
[----:B----4-:R-:W-:-:S07]  /*0110*/  DADD R6, R2, R4 ;  /* 0x0000000002067229 */ /* 0x010fce0000000004 */
[----:B------:R-:W-:Y:S01]  /*0120*/  STG.E.64 desc[UR4][R8.64], R6 ;  /* 0x0000000608007986 */ /* 0x000fe2000c101b04 */
[----:B------:R-:W-:Y:S05]  /*0130*/  EXIT ;  /* 0x000000000000794d */ /* 0x000fea0003800000 */
.L_x_1:
        /* <DEDUP_REMOVED lines=12> */
.L_x_3:


//--------------------- .nv.shared.reserved.0     --------------------------
	.section	.nv.shared.reserved.0,"aw",@nobits
	.weak		__nv_reservedSMEM_offset_0_alias
	.size		__nv_reservedSMEM_offset_0_alias, 0, 64
	.other		__nv_reservedSMEM_offset_0_alias,@"STO_CUDA_RESERVED_SHARED STV_DEFAULT"
__nv_reservedSMEM_offset_0_alias:
	.zero		0
	.zero		64


//--------------------- .nv.constant0._Z10sub_kernelPdS_S_i --------------------------
	.section	.nv.constant0._Z10sub_kernelPdS_S_i,"a",@progbits
	.sectionflags	@""
	.align	4
.nv.constant0._Z10sub_kernelPdS_S_i:
	.zero		924


//--------------------- .nv.constant0._Z10add_kernelPdS_S_i --------------------------
	.section	.nv.constant0._Z10add_kernelPdS_S_i,"a",@progbits
	.sectionflags	@""
	.align	4
.nv.constant0._Z10add_kernelPdS_S_i:
	.zero		924


//--------------------- SYMBOLS --------------------------

	.type		.nv.reservedSmem.offset0,@object
	.size		.nv.reservedSmem.offset0,0x4
